	.headerflags	@"EF_CUDA_TEXMODE_UNIFIED EF_CUDA_64BIT_ADDRESS EF_CUDA_ACCELERATORS EF_CUDA_SM90 EF_CUDA_VIRTUAL_SM(EF_CUDA_SM90)"
	.elftype	@"ET_EXEC"


//--------------------- .nv.info                  --------------------------
	.section	.nv.info,"",@"SHT_CUDA_INFO"
	.align	4


	//----- nvinfo : EIATTR_REGCOUNT
	.align		4
        /*0000*/ 	.byte	0x04, 0x2f
        /*0002*/ 	.short	(.L_1 - .L_0)
	.align		4
.L_0:
        /*0004*/ 	.word	index@(triton_poi_fused__unsafe_index_add_mul_sub_97)
        /*0008*/ 	.word	0x00000019


	//----- nvinfo : EIATTR_MIN_STACK_SIZE
	.align		4
.L_1:
        /*000c*/ 	.byte	0x04, 0x12
        /*000e*/ 	.short	(.L_3 - .L_2)
	.align		4
.L_2:
        /*0010*/ 	.word	index@(triton_poi_fused__unsafe_index_add_mul_sub_97)
        /*0014*/ 	.word	0x00000000


	//----- nvinfo : EIATTR_FRAME_SIZE
	.align		4
.L_3:
        /*0018*/ 	.byte	0x04, 0x11
        /*001a*/ 	.short	(.L_5 - .L_4)
	.align		4
.L_4:
        /*001c*/ 	.word	index@(triton_poi_fused__unsafe_index_add_mul_sub_97)
        /*0020*/ 	.word	0x00000000


	//----- nvinfo : EIATTR_MIN_STACK_SIZE
	.align		4
.L_5:
        /*0024*/ 	.byte	0x04, 0x12
        /*0026*/ 	.short	(.L_7 - .L_6)
	.align		4
.L_6:
        /*0028*/ 	.word	index@(triton_poi_fused__unsafe_index_add_mul_sub_97)
        /*002c*/ 	.word	0x00000000
.L_7:


//--------------------- .nv.info.triton_poi_fused__unsafe_index_add_mul_sub_97 --------------------------
	.section	.nv.info.triton_poi_fused__unsafe_index_add_mul_sub_97,"",@"SHT_CUDA_INFO"
	.sectionflags	@""
	.align	4


	//----- nvinfo : EIATTR_CUDA_API_VERSION
	.align		4
        /*0000*/ 	.byte	0x04, 0x37
        /*0002*/ 	.short	(.L_9 - .L_8)
.L_8:
        /*0004*/ 	.word	0x0000007c


	//----- nvinfo : EIATTR_KPARAM_INFO
	.align		4
.L_9:
        /*0008*/ 	.byte	0x04, 0x17
        /*000a*/ 	.short	(.L_11 - .L_10)
.L_10:
        /*000c*/ 	.word	0x00000000
        /*0010*/ 	.short	0x0006
        /*0012*/ 	.short	0x0030
        /*0014*/ 	.byte	0x00, 0xf0, 0x11, 0x00


	//----- nvinfo : EIATTR_KPARAM_INFO
	.align		4
.L_11:
        /*0018*/ 	.byte	0x04, 0x17
        /*001a*/ 	.short	(.L_13 - .L_12)
.L_12:
        /*001c*/ 	.word	0x00000000
        /*0020*/ 	.short	0x0005
        /*0022*/ 	.short	0x0028
        /*0024*/ 	.byte	0x00, 0xf4, 0x21, 0x00


	//----- nvinfo : EIATTR_KPARAM_INFO
	.align		4
.L_13:
        /*0028*/ 	.byte	0x04, 0x17
        /*002a*/ 	.short	(.L_15 - .L_14)
.L_14:
        /*002c*/ 	.word	0x00000000
        /*0030*/ 	.short	0x0004
        /*0032*/ 	.short	0x0020
        /*0034*/ 	.byte	0x00, 0xf4, 0x21, 0x00


	//----- nvinfo : EIATTR_KPARAM_INFO
	.align		4
.L_15:
        /*0038*/ 	.byte	0x04, 0x17
        /*003a*/ 	.short	(.L_17 - .L_16)
.L_16:
        /*003c*/ 	.word	0x00000000
        /*0040*/ 	.short	0x0003
        /*0042*/ 	.short	0x0018
        /*0044*/ 	.byte	0x00, 0xf4, 0x21, 0x00


	//----- nvinfo : EIATTR_KPARAM_INFO
	.align		4
.L_17:
        /*0048*/ 	.byte	0x04, 0x17
        /*004a*/ 	.short	(.L_19 - .L_18)
.L_18:
        /*004c*/ 	.word	0x00000000
        /*0050*/ 	.short	0x0002
        /*0052*/ 	.short	0x0010
        /*0054*/ 	.byte	0x00, 0xf4, 0x21, 0x00


	//----- nvinfo : EIATTR_KPARAM_INFO
	.align		4
.L_19:
        /*0058*/ 	.byte	0x04, 0x17
        /*005a*/ 	.short	(.L_21 - .L_20)
.L_20:
        /*005c*/ 	.word	0x00000000
        /*0060*/ 	.short	0x0001
        /*0062*/ 	.short	0x0008
        /*0064*/ 	.byte	0x00, 0xf4, 0x21, 0x00


	//----- nvinfo : EIATTR_KPARAM_INFO
	.align		4
.L_21:
        /*0068*/ 	.byte	0x04, 0x17
        /*006a*/ 	.short	(.L_23 - .L_22)
.L_22:
        /*006c*/ 	.word	0x00000000
        /*0070*/ 	.short	0x0000
        /*0072*/ 	.short	0x0000
        /*0074*/ 	.byte	0x00, 0xf4, 0x21, 0x00


	//----- nvinfo : EIATTR_SPARSE_MMA_MASK
	.align		4
.L_23:
        /*0078*/ 	.byte	0x03, 0x50
        /*007a*/ 	.short	0x0000


	//----- nvinfo : EIATTR_MAXREG_COUNT
	.align		4
        /*007c*/ 	.byte	0x03, 0x1b
        /*007e*/ 	.short	0x00ff


	//----- nvinfo : EIATTR_EXIT_INSTR_OFFSETS
	.align		4
        /*0080*/ 	.byte	0x04, 0x1c
        /*0082*/ 	.short	(.L_25 - .L_24)


	//   ....[0]....
.L_24:
        /*0084*/ 	.word	0x000004e0


	//----- nvinfo : EIATTR_REQNTID
	.align		4
.L_25:
        /*0088*/ 	.byte	0x04, 0x10
        /*008a*/ 	.short	(.L_27 - .L_26)
.L_26:
        /*008c*/ 	.word	0x00000100
        /*0090*/ 	.word	0x00000001
        /*0094*/ 	.word	0x00000001


	//----- nvinfo : EIATTR_CBANK_PARAM_SIZE
	.align		4
.L_27:
        /*0098*/ 	.byte	0x03, 0x19
        /*009a*/ 	.short	0x0034


	//----- nvinfo : EIATTR_PARAM_CBANK
	.align		4
        /*009c*/ 	.byte	0x04, 0x0a
        /*009e*/ 	.short	(.L_29 - .L_28)
	.align		4
.L_28:
        /*00a0*/ 	.word	index@(.nv.constant0.triton_poi_fused__unsafe_index_add_mul_sub_97)
        /*00a4*/ 	.short	0x0210
        /*00a6*/ 	.short	0x0034


	//----- nvinfo : EIATTR_SW_WAR
	.align		4
.L_29:
        /*00a8*/ 	.byte	0x04, 0x36
        /*00aa*/ 	.short	(.L_31 - .L_30)
.L_30:
        /*00ac*/ 	.word	0x00000008
.L_31:


//--------------------- .nv.callgraph             --------------------------
	.section	.nv.callgraph,"",@"SHT_CUDA_CALLGRAPH"
	.align	4
	.sectionentsize	8
	.align		4
        /*0000*/ 	.word	0x00000000
	.align		4
        /*0004*/ 	.word	0xffffffff
	.align		4
        /*0008*/ 	.word	0x00000000
	.align		4
        /*000c*/ 	.word	0xfffffffe
	.align		4
        /*0010*/ 	.word	0x00000000
	.align		4
        /*0014*/ 	.word	0xfffffffd
	.align		4
        /*0018*/ 	.word	0x00000000
	.align		4
        /*001c*/ 	.word	0xfffffffc


//--------------------- .text.triton_poi_fused__unsafe_index_add_mul_sub_97 --------------------------
	.section	.text.triton_poi_fused__unsafe_index_add_mul_sub_97,"ax",@progbits
	.align	128
        .global         triton_poi_fused__unsafe_index_add_mul_sub_97
        .type           triton_poi_fused__unsafe_index_add_mul_sub_97,@function
        .size           triton_poi_fused__unsafe_index_add_mul_sub_97,(.L_x_1 - triton_poi_fused__unsafe_index_add_mul_sub_97)
        .other          triton_poi_fused__unsafe_index_add_mul_sub_97,@"STO_CUDA_ENTRY STV_DEFAULT"
triton_poi_fused__unsafe_index_add_mul_sub_97:
.text.triton_poi_fused__unsafe_index_add_mul_sub_97:
[----:B------:R-:W-:Y:S01]  /*0000*/  LDC R1, c[0x0][0x28] ;  /* 0x00000a00ff017b82 */ /* 0x000fe20000000800 */
[----:B------:R-:W1:Y:S07]  /*0010*/  S2R R0, SR_TID.X ;  /* 0x0000000000007919 */ /* 0x000e6e0000002100 */
[----:B------:R-:W2:Y:S01]  /*0020*/  LDC.64 R14, c[0x0][0x210] ;  /* 0x00008400ff0e7b82 */ /* 0x000ea20000000a00 */
[----:B------:R-:W-:Y:S01]  /*0030*/  ULDC.64 UR4, c[0x0][0x208] ;  /* 0x0000820000047ab9 */ /* 0x000fe20000000a00 */
[----:B------:R-:W-:Y:S01]  /*0040*/  ULDC.64 UR6, c[0x0][0x220] ;  /* 0x0000880000067ab9 */ /* 0x000fe20000000a00 */
[----:B------:R-:W3:Y:S05]  /*0050*/  S2R R3, SR_CTAID.X ;  /* 0x0000000000037919 */ /* 0x000eea0000002500 */
[----:B------:R-:W4:Y:S01]  /*0060*/  LDC.64 R8, c[0x0][0x218] ;  /* 0x00008600ff087b82 */ /* 0x000f220000000a00 */
[----:B-1----:R-:W-:-:S05]  /*0070*/  IMAD.SHL.U32 R0, R0, 0x2, RZ ;  /* 0x0000000200007824 */ /* 0x002fca00078e00ff */
[----:B------:R-:W-:-:S05]  /*0080*/  LOP3.LUT R0, R0, 0x1fe, RZ, 0xc0, !PT ;  /* 0x000001fe00007812 */ /* 0x000fca00078ec0ff */
[----:B---3--:R-:W-:-:S05]  /*0090*/  IMAD R0, R3, 0x200, R0 ;  /* 0x0000020003007824 */ /* 0x008fca00078e0200 */
[----:B------:R-:W-:-:S04]  /*00a0*/  SHF.R.S32.HI R5, RZ, 0x1f, R0 ;  /* 0x0000001fff057819 */ /* 0x000fc80000011400 */
[----:B------:R-:W-:-:S04]  /*00b0*/  LEA.HI R2, R5, R0, RZ, 0x5 ;  /* 0x0000000005027211 */ /* 0x000fc800078f28ff */
[----:B------:R-:W-:Y:S02]  /*00c0*/  SHF.R.S32.HI R4, RZ, 0x5, R2 ;  /* 0x00000005ff047819 */ /* 0x000fe40000011402 */
[----:B------:R-:W-:Y:S02]  /*00d0*/  LOP3.LUT R7, R2, 0xffffffe0, RZ, 0xc0, !PT ;  /* 0xffffffe002077812 */ /* 0x000fe400078ec0ff */
[----:B------:R-:W-:-:S04]  /*00e0*/  LEA.HI R5, R4, R4, RZ, 0x5 ;  /* 0x0000000404057211 */ /* 0x000fc800078f28ff */
[----:B------:R-:W-:-:S05]  /*00f0*/  LOP3.LUT R5, R5, 0xffffffe0, RZ, 0xc0, !PT ;  /* 0xffffffe005057812 */ /* 0x000fca00078ec0ff */
[----:B------:R-:W-:-:S04]  /*0100*/  IMAD.IADD R5, R4, 0x1, -R5 ;  /* 0x0000000104057824 */ /* 0x000fc800078e0a05 */
[----:B--2---:R-:W-:Y:S02]  /*0110*/  IMAD.WIDE R14, R5, 0x8, R14 ;  /* 0x00000008050e7825 */ /* 0x004fe400078e020e */
[----:B------:R-:W1:Y:S04]  /*0120*/  LDC.64 R4, c[0x0][0x228] ;  /* 0x00008a00ff047b82 */ /* 0x000e680000000a00 */
[----:B------:R-:W2:Y:S01]  /*0130*/  LDG.E.EL.64 R14, desc[UR4][R14.64] ;  /* 0x000000040e0e7981 */ /* 0x000ea2000c2e1b00 */
[----:B------:R-:W-:-:S04]  /*0140*/  IMAD.IADD R12, R0, 0x1, -R7 ;  /* 0x00000001000c7824 */ /* 0x000fc800078e0a07 */
[----:B----4-:R-:W-:-:S06]  /*0150*/  IMAD.WIDE R8, R12, 0x8, R8 ;  /* 0x000000080c087825 */ /* 0x010fcc00078e0208 */
[----:B------:R-:W3:Y:S01]  /*0160*/  LDG.E.EL.128 R8, desc[UR4][R8.64] ;  /* 0x0000000408087981 */ /* 0x000ee2000c2e1d00 */
[----:B-1----:R-:W-:-:S06]  /*0170*/  IMAD.WIDE R4, R12, 0x8, R4 ;  /* 0x000000080c047825 */ /* 0x002fcc00078e0204 */
[----:B------:R-:W4:Y:S01]  /*0180*/  LDG.E.EL.128 R4, desc[UR4][R4.64] ;  /* 0x0000000404047981 */ /* 0x000f22000c2e1d00 */
[----:B------:R-:W-:-:S04]  /*0190*/  SHF.R.S32.HI R3, RZ, 0x16, R3 ;  /* 0x00000016ff037819 */ /* 0x000fc80000011403 */
[----:B------:R-:W-:-:S04]  /*01a0*/  SGXT R3, R3, 0x1 ;  /* 0x000000010303781a */ /* 0x000fc80000000200 */
[----:B------:R-:W-:Y:S02]  /*01b0*/  LEA.HI R3, R3, R0, RZ, 0xa ;  /* 0x0000000003037211 */ /* 0x000fe400078f50ff */
[----:B--2---:R-:W-:-:S04]  /*01c0*/  SHF.R.U32.HI R13, RZ, 0x1b, R15 ;  /* 0x0000001bff0d7819 */ /* 0x004fc8000001160f */
[----:B------:R-:W-:-:S04]  /*01d0*/  LOP3.LUT R13, R13, 0x10, RZ, 0xc0, !PT ;  /* 0x000000100d0d7812 */ /* 0x000fc800078ec0ff */
[----:B------:R-:W-:Y:S02]  /*01e0*/  IADD3 R16, P0, R14, R13, RZ ;  /* 0x0000000d0e107210 */ /* 0x000fe40007f1e0ff */
[----:B---3--:R-:W-:-:S03]  /*01f0*/  SHF.R.U32.HI R19, RZ, 0x19, R9 ;  /* 0x00000019ff137819 */ /* 0x008fc60000011609 */
[----:B------:R-:W-:Y:S01]  /*0200*/  IMAD.X R13, RZ, RZ, R15, P0 ;  /* 0x000000ffff0d7224 */ /* 0x000fe200000e060f */
[----:B------:R-:W-:Y:S01]  /*0210*/  LEA R2, P0, R8, UR6, 0x2 ;  /* 0x0000000608027c11 */ /* 0x000fe2000f8010ff */
[----:B------:R-:W-:Y:S01]  /*0220*/  IMAD.SHL.U32 R14, R16, 0x40, RZ ;  /* 0x00000040100e7824 */ /* 0x000fe200078e00ff */
[----:B------:R-:W-:Y:S02]  /*0230*/  SHF.R.U32.HI R15, RZ, 0x19, R11 ;  /* 0x00000019ff0f7819 */ /* 0x000fe4000001160b */
[----:B------:R-:W-:Y:S02]  /*0240*/  LEA R17, P1, R10, UR6, 0x2 ;  /* 0x000000060a117c11 */ /* 0x000fe4000f8210ff */
[----:B------:R-:W-:Y:S02]  /*0250*/  LEA.HI.X R18, R8, UR7, R9, 0x2, P0 ;  /* 0x0000000708127c11 */ /* 0x000fe400080f1409 */
[----:B------:R-:W-:Y:S02]  /*0260*/  SHF.L.U64.HI R13, R16, 0x6, R13 ;  /* 0x00000006100d7819 */ /* 0x000fe4000001020d */
[----:B------:R-:W-:-:S02]  /*0270*/  LOP3.LUT R15, R15, 0x40, RZ, 0xc0, !PT ;  /* 0x000000400f0f7812 */ /* 0x000fc400078ec0ff */
[----:B----4-:R-:W-:Y:S02]  /*0280*/  LEA R9, P4, R4, UR6, 0x2 ;  /* 0x0000000604097c11 */ /* 0x010fe4000f8810ff */
[----:B------:R-:W-:Y:S02]  /*0290*/  LEA.HI.X R16, R10, UR7, R11, 0x2, P1 ;  /* 0x000000070a107c11 */ /* 0x000fe400088f140b */
[--C-:B------:R-:W-:Y:S02]  /*02a0*/  SHF.R.U32.HI R11, RZ, 0x19, R5.reuse ;  /* 0x00000019ff0b7819 */ /* 0x100fe40000011605 */
[----:B------:R-:W-:Y:S02]  /*02b0*/  LEA.HI.X R20, R4, UR7, R5, 0x2, P4 ;  /* 0x0000000704147c11 */ /* 0x000fe4000a0f1405 */
[----:B------:R-:W1:Y:S01]  /*02c0*/  LDC.64 R4, c[0x0][0x230] ;  /* 0x00008c00ff047b82 */ /* 0x000e620000000a00 */
[----:B------:R-:W-:Y:S02]  /*02d0*/  IADD3 R8, P2, P3, R14, R17, R15 ;  /* 0x000000110e087210 */ /* 0x000fe40007b5e00f */
[----:B------:R-:W-:-:S02]  /*02e0*/  LOP3.LUT R19, R19, 0x40, RZ, 0xc0, !PT ;  /* 0x0000004013137812 */ /* 0x000fc400078ec0ff */
[----:B------:R-:W-:Y:S02]  /*02f0*/  LEA R15, P4, R6, UR6, 0x2 ;  /* 0x00000006060f7c11 */ /* 0x000fe4000f8810ff */
[----:B------:R-:W-:Y:S02]  /*0300*/  SHF.R.U32.HI R10, RZ, 0x19, R7 ;  /* 0x00000019ff0a7819 */ /* 0x000fe40000011607 */
[----:B------:R-:W-:Y:S02]  /*0310*/  LOP3.LUT R11, R11, 0x40, RZ, 0xc0, !PT ;  /* 0x000000400b0b7812 */ /* 0x000fe400078ec0ff */
[----:B------:R-:W-:Y:S02]  /*0320*/  IADD3 R2, P0, P1, R14, R2, R19 ;  /* 0x000000020e027210 */ /* 0x000fe4000791e013 */
[----:B------:R-:W-:Y:S02]  /*0330*/  LEA.HI.X R22, R6, UR7, R7, 0x2, P4 ;  /* 0x0000000706167c11 */ /* 0x000fe4000a0f1407 */
[----:B------:R-:W-:-:S02]  /*0340*/  LOP3.LUT R7, R10, 0x40, RZ, 0xc0, !PT ;  /* 0x000000400a077812 */ /* 0x000fc400078ec0ff */
[C---:B------:R-:W-:Y:S02]  /*0350*/  IADD3 R6, P4, P5, R14.reuse, R9, R11 ;  /* 0x000000090e067210 */ /* 0x040fe40007d9e00b */
[----:B------:R-:W-:Y:S02]  /*0360*/  SHF.R.S32.HI R11, RZ, 0xa, R3 ;  /* 0x0000000aff0b7819 */ /* 0x000fe40000011403 */
[----:B------:R-:W-:Y:S02]  /*0370*/  IADD3.X R3, R13, R18, RZ, P0, P1 ;  /* 0x000000120d037210 */ /* 0x000fe400007e24ff */
[----:B------:R-:W-:Y:S01]  /*0380*/  IADD3 R10, P0, P1, R14, R15, R7 ;  /* 0x0000000f0e0a7210 */ /* 0x000fe2000791e007 */
[----:B------:R-:W-:Y:S01]  /*0390*/  IMAD.SHL.U32 R15, R11, 0x100, RZ ;  /* 0x000001000b0f7824 */ /* 0x000fe200078e00ff */
[C---:B------:R-:W-:Y:S02]  /*03a0*/  IADD3.X R9, R13.reuse, R16, RZ, P2, P3 ;  /* 0x000000100d097210 */ /* 0x040fe400017e64ff */
[----:B------:R-:W-:Y:S01]  /*03b0*/  IADD3.X R7, R13, R20, RZ, P4, P5 ;  /* 0x000000140d077210 */ /* 0x000fe200027ea4ff */
[----:B------:R-:W-:Y:S01]  /*03c0*/  IMAD.WIDE R2, R15, 0x4, R2 ;  /* 0x000000040f027825 */ /* 0x000fe200078e0202 */
[----:B------:R-:W-:-:S03]  /*03d0*/  IADD3.X R11, R13, R22, RZ, P0, P1 ;  /* 0x000000160d0b7210 */ /* 0x000fc600007e24ff */
[C---:B------:R-:W-:Y:S02]  /*03e0*/  IMAD.WIDE R8, R15.reuse, 0x4, R8 ;  /* 0x000000040f087825 */ /* 0x040fe400078e0208 */
[----:B------:R-:W2:Y:S02]  /*03f0*/  LDG.E.EL R3, desc[UR4][R2.64] ;  /* 0x0000000402037981 */ /* 0x000ea4000c2e1900 */
[C---:B------:R-:W-:Y:S02]  /*0400*/  IMAD.WIDE R6, R15.reuse, 0x4, R6 ;  /* 0x000000040f067825 */ /* 0x040fe400078e0206 */
[----:B------:R-:W3:Y:S02]  /*0410*/  LDG.E.EL R8, desc[UR4][R8.64] ;  /* 0x0000000408087981 */ /* 0x000ee4000c2e1900 */
[----:B------:R-:W-:Y:S02]  /*0420*/  IMAD.WIDE R10, R15, 0x4, R10 ;  /* 0x000000040f0a7825 */ /* 0x000fe400078e020a */
[----:B------:R-:W2:Y:S02]  /*0430*/  LDG.E.EL R6, desc[UR4][R6.64] ;  /* 0x0000000406067981 */ /* 0x000ea4000c2e1900 */
[----:B-1----:R-:W-:-:S02]  /*0440*/  IMAD.WIDE R4, R12, 0x4, R4 ;  /* 0x000000040c047825 */ /* 0x002fc400078e0204 */
[----:B------:R-:W3:Y:S01]  /*0450*/  LDG.E.EL R11, desc[UR4][R10.64] ;  /* 0x000000040a0b7981 */ /* 0x000ee2000c2e1900 */
[----:B------:R-:W1:Y:S03]  /*0460*/  LDC.64 R12, c[0x0][0x238] ;  /* 0x00008e00ff0c7b82 */ /* 0x000e660000000a00 */
[----:B------:R-:W4:Y:S01]  /*0470*/  LDG.E.EL.64 R4, desc[UR4][R4.64] ;  /* 0x0000000404047981 */ /* 0x000f22000c2e1b00 */
[----:B-1----:R-:W-:-:S04]  /*0480*/  IMAD.WIDE R12, R0, 0x4, R12 ;  /* 0x00000004000c7825 */ /* 0x002fc800078e020c */
[----:B--2---:R-:W-:Y:S01]  /*0490*/  FADD R14, -R3, R6 ;  /* 0x00000006030e7221 */ /* 0x004fe20000000100 */
[----:B---3--:R-:W-:-:S03]  /*04a0*/  FADD R15, -R8, R11 ;  /* 0x0000000b080f7221 */ /* 0x008fc60000000100 */
[----:B----4-:R-:W-:Y:S01]  /*04b0*/  FFMA R14, R4, R14, R3 ;  /* 0x0000000e040e7223 */ /* 0x010fe20000000003 */
[----:B------:R-:W-:-:S05]  /*04c0*/  FFMA R15, R5, R15, R8 ;  /* 0x0000000f050f7223 */ /* 0x000fca0000000008 */
[----:B------:R-:W-:Y:S01]  /*04d0*/  STG.E.64 desc[UR4][R12.64], R14 ;  /* 0x0000000e0c007986 */ /* 0x000fe2000c101b04 */
[----:B------:R-:W-:Y:S05]  /*04e0*/  EXIT ;  /* 0x000000000000794d */ /* 0x000fea0003800000 */
.L_x_0:
[----:B------:R-:W-:-:S00]  /*04f0*/  BRA `(.L_x_0) ;  /* 0xfffffffc00fc7947 */ /* 0x000fc0000383ffff */
[----:B------:R-:W-:-:S00]  /*0500*/  NOP ;  /* 0x0000000000007918 */ /* 0x000fc00000000000 */
[----:B------:R-:W-:-:S00]  /*0510*/  NOP ;  /* 0x0000000000007918 */ /* 0x000fc00000000000 */
[----:B------:R-:W-:-:S00]  /*0520*/  NOP ;  /* 0x0000000000007918 */ /* 0x000fc00000000000 */
[----:B------:R-:W-:-:S00]  /*0530*/  NOP ;  /* 0x0000000000007918 */ /* 0x000fc00000000000 */
[----:B------:R-:W-:-:S00]  /*0540*/  NOP ;  /* 0x0000000000007918 */ /* 0x000fc00000000000 */
[----:B------:R-:W-:-:S00]  /*0550*/  NOP ;  /* 0x0000000000007918 */ /* 0x000fc00000000000 */
[----:B------:R-:W-:-:S00]  /*0560*/  NOP ;  /* 0x0000000000007918 */ /* 0x000fc00000000000 */
[----:B------:R-:W-:-:S00]  /*0570*/  NOP ;  /* 0x0000000000007918 */ /* 0x000fc00000000000 */
.L_x_1:


//--------------------- .nv.constant0.triton_poi_fused__unsafe_index_add_mul_sub_97 --------------------------
	.section	.nv.constant0.triton_poi_fused__unsafe_index_add_mul_sub_97,"a",@progbits
	.sectionflags	@""
	.align	4
.nv.constant0.triton_poi_fused__unsafe_index_add_mul_sub_97:
	.zero		580
